//
// Generated by NVIDIA NVVM Compiler
//
// Compiler Build ID: CL-36424714
// Cuda compilation tools, release 13.0, V13.0.88
// Based on NVVM 20.0.0
//

.version 9.0
.target sm_100
.address_size 64

	// .globl	_Z16solveLowerKernelPKdS0_Pdii

.visible .entry _Z16solveLowerKernelPKdS0_Pdii(
	.param .u64 .ptr .align 1 _Z16solveLowerKernelPKdS0_Pdii_param_0,
	.param .u64 .ptr .align 1 _Z16solveLowerKernelPKdS0_Pdii_param_1,
	.param .u64 .ptr .align 1 _Z16solveLowerKernelPKdS0_Pdii_param_2,
	.param .u32 _Z16solveLowerKernelPKdS0_Pdii_param_3,
	.param .u32 _Z16solveLowerKernelPKdS0_Pdii_param_4
)
{
	.reg .pred 	%p<15>;
	.reg .b16 	%rs<9>;
	.reg .b32 	%r<48>;
	.reg .b64 	%rd<49>;
	.reg .b64 	%fd<147>;

	ld.param.u64 	%rd12, [_Z16solveLowerKernelPKdS0_Pdii_param_0];
	ld.param.u64 	%rd11, [_Z16solveLowerKernelPKdS0_Pdii_param_1];
	ld.param.u64 	%rd13, [_Z16solveLowerKernelPKdS0_Pdii_param_2];
	ld.param.u32 	%r20, [_Z16solveLowerKernelPKdS0_Pdii_param_3];
	ld.param.u32 	%r21, [_Z16solveLowerKernelPKdS0_Pdii_param_4];
	cvta.to.global.u64 	%rd1, %rd13;
	cvta.to.global.u64 	%rd2, %rd12;
	mov.u32 	%r22, %ctaid.x;
	mov.u32 	%r23, %ntid.x;
	mov.u32 	%r24, %tid.x;
	mad.lo.s32 	%r1, %r22, %r23, %r24;
	setp.ge.s32 	%p1, %r1, %r21;
	setp.lt.s32 	%p2, %r20, 1;
	or.pred  	%p3, %p1, %p2;
	@%p3 bra 	$L__BB0_17;
	mul.lo.s32 	%r2, %r20, %r1;
	add.s64 	%rd3, %rd2, 64;
	add.s64 	%rd4, %rd1, 64;
	cvta.to.global.u64 	%rd5, %rd11;
	mov.b32 	%r42, 0;
	mov.b16 	%rs7, 0;
	mov.u16 	%rs8, %rs7;
$L__BB0_2:
	add.s32 	%r4, %r42, %r2;
	mul.wide.s32 	%rd14, %r4, 8;
	add.s64 	%rd15, %rd5, %rd14;
	ld.global.f64 	%fd146, [%rd15];
	setp.eq.s32 	%p4, %r42, 0;
	@%p4 bra 	$L__BB0_16;
	mul.lo.s32 	%r5, %r42, %r20;
	setp.lt.u32 	%p5, %r42, 16;
	mov.b32 	%r46, 0;
	@%p5 bra 	$L__BB0_6;
	and.b32  	%r46, %r42, 2147483632;
	and.b32  	%r27, %r42, -16;
	neg.s32 	%r44, %r27;
	mul.wide.u32 	%rd16, %r5, 8;
	add.s64 	%rd48, %rd3, %rd16;
	mov.u32 	%r43, %r2;
$L__BB0_5:
	.pragma "nounroll";
	mul.wide.s32 	%rd17, %r43, 8;
	add.s64 	%rd18, %rd4, %rd17;
	ld.global.f64 	%fd17, [%rd48+-64];
	ld.global.f64 	%fd18, [%rd18+-64];
	mul.f64 	%fd19, %fd17, %fd18;
	sub.f64 	%fd20, %fd146, %fd19;
	ld.global.f64 	%fd21, [%rd48+-56];
	ld.global.f64 	%fd22, [%rd18+-56];
	mul.f64 	%fd23, %fd21, %fd22;
	sub.f64 	%fd24, %fd20, %fd23;
	ld.global.f64 	%fd25, [%rd48+-48];
	ld.global.f64 	%fd26, [%rd18+-48];
	mul.f64 	%fd27, %fd25, %fd26;
	sub.f64 	%fd28, %fd24, %fd27;
	ld.global.f64 	%fd29, [%rd48+-40];
	ld.global.f64 	%fd30, [%rd18+-40];
	mul.f64 	%fd31, %fd29, %fd30;
	sub.f64 	%fd32, %fd28, %fd31;
	ld.global.f64 	%fd33, [%rd48+-32];
	ld.global.f64 	%fd34, [%rd18+-32];
	mul.f64 	%fd35, %fd33, %fd34;
	sub.f64 	%fd36, %fd32, %fd35;
	ld.global.f64 	%fd37, [%rd48+-24];
	ld.global.f64 	%fd38, [%rd18+-24];
	mul.f64 	%fd39, %fd37, %fd38;
	sub.f64 	%fd40, %fd36, %fd39;
	ld.global.f64 	%fd41, [%rd48+-16];
	ld.global.f64 	%fd42, [%rd18+-16];
	mul.f64 	%fd43, %fd41, %fd42;
	sub.f64 	%fd44, %fd40, %fd43;
	ld.global.f64 	%fd45, [%rd48+-8];
	ld.global.f64 	%fd46, [%rd18+-8];
	mul.f64 	%fd47, %fd45, %fd46;
	sub.f64 	%fd48, %fd44, %fd47;
	ld.global.f64 	%fd49, [%rd48];
	ld.global.f64 	%fd50, [%rd18];
	mul.f64 	%fd51, %fd49, %fd50;
	sub.f64 	%fd52, %fd48, %fd51;
	ld.global.f64 	%fd53, [%rd48+8];
	ld.global.f64 	%fd54, [%rd18+8];
	mul.f64 	%fd55, %fd53, %fd54;
	sub.f64 	%fd56, %fd52, %fd55;
	ld.global.f64 	%fd57, [%rd48+16];
	ld.global.f64 	%fd58, [%rd18+16];
	mul.f64 	%fd59, %fd57, %fd58;
	sub.f64 	%fd60, %fd56, %fd59;
	ld.global.f64 	%fd61, [%rd48+24];
	ld.global.f64 	%fd62, [%rd18+24];
	mul.f64 	%fd63, %fd61, %fd62;
	sub.f64 	%fd64, %fd60, %fd63;
	ld.global.f64 	%fd65, [%rd48+32];
	ld.global.f64 	%fd66, [%rd18+32];
	mul.f64 	%fd67, %fd65, %fd66;
	sub.f64 	%fd68, %fd64, %fd67;
	ld.global.f64 	%fd69, [%rd48+40];
	ld.global.f64 	%fd70, [%rd18+40];
	mul.f64 	%fd71, %fd69, %fd70;
	sub.f64 	%fd72, %fd68, %fd71;
	ld.global.f64 	%fd73, [%rd48+48];
	ld.global.f64 	%fd74, [%rd18+48];
	mul.f64 	%fd75, %fd73, %fd74;
	sub.f64 	%fd76, %fd72, %fd75;
	ld.global.f64 	%fd77, [%rd48+56];
	ld.global.f64 	%fd78, [%rd18+56];
	mul.f64 	%fd79, %fd77, %fd78;
	sub.f64 	%fd146, %fd76, %fd79;
	add.s32 	%r44, %r44, 16;
	add.s64 	%rd48, %rd48, 128;
	add.s32 	%r43, %r43, 16;
	setp.ne.s32 	%p6, %r44, 0;
	@%p6 bra 	$L__BB0_5;
$L__BB0_6:
	and.b32  	%r28, %r42, 15;
	setp.eq.s32 	%p7, %r28, 0;
	@%p7 bra 	$L__BB0_16;
	cvt.u32.u16 	%r29, %rs8;
	and.b32  	%r13, %r29, 15;
	add.s32 	%r30, %r13, -1;
	setp.lt.u32 	%p8, %r30, 7;
	@%p8 bra 	$L__BB0_9;
	add.s32 	%r31, %r46, %r5;
	mul.wide.u32 	%rd19, %r31, 8;
	add.s64 	%rd20, %rd2, %rd19;
	ld.global.f64 	%fd81, [%rd20];
	add.s32 	%r32, %r46, %r2;
	mul.wide.s32 	%rd21, %r32, 8;
	add.s64 	%rd22, %rd1, %rd21;
	ld.global.f64 	%fd82, [%rd22];
	mul.f64 	%fd83, %fd81, %fd82;
	sub.f64 	%fd84, %fd146, %fd83;
	cvt.u64.u32 	%rd23, %r5;
	cvt.u64.u32 	%rd24, %r46;
	add.s64 	%rd25, %rd24, %rd23;
	shl.b64 	%rd26, %rd25, 3;
	add.s64 	%rd27, %rd2, %rd26;
	ld.global.f64 	%fd85, [%rd27+8];
	ld.global.f64 	%fd86, [%rd22+8];
	mul.f64 	%fd87, %fd85, %fd86;
	sub.f64 	%fd88, %fd84, %fd87;
	ld.global.f64 	%fd89, [%rd27+16];
	ld.global.f64 	%fd90, [%rd22+16];
	mul.f64 	%fd91, %fd89, %fd90;
	sub.f64 	%fd92, %fd88, %fd91;
	ld.global.f64 	%fd93, [%rd27+24];
	ld.global.f64 	%fd94, [%rd22+24];
	mul.f64 	%fd95, %fd93, %fd94;
	sub.f64 	%fd96, %fd92, %fd95;
	ld.global.f64 	%fd97, [%rd27+32];
	ld.global.f64 	%fd98, [%rd22+32];
	mul.f64 	%fd99, %fd97, %fd98;
	sub.f64 	%fd100, %fd96, %fd99;
	ld.global.f64 	%fd101, [%rd27+40];
	ld.global.f64 	%fd102, [%rd22+40];
	mul.f64 	%fd103, %fd101, %fd102;
	sub.f64 	%fd104, %fd100, %fd103;
	ld.global.f64 	%fd105, [%rd27+48];
	ld.global.f64 	%fd106, [%rd22+48];
	mul.f64 	%fd107, %fd105, %fd106;
	sub.f64 	%fd108, %fd104, %fd107;
	ld.global.f64 	%fd109, [%rd27+56];
	ld.global.f64 	%fd110, [%rd22+56];
	mul.f64 	%fd111, %fd109, %fd110;
	sub.f64 	%fd146, %fd108, %fd111;
	add.s32 	%r46, %r46, 8;
$L__BB0_9:
	and.b32  	%r33, %r13, 7;
	setp.eq.s32 	%p9, %r33, 0;
	@%p9 bra 	$L__BB0_16;
	cvt.u32.u16 	%r34, %rs7;
	and.b32  	%r35, %r34, 7;
	and.b32  	%r16, %r34, 3;
	add.s32 	%r36, %r35, -1;
	setp.lt.u32 	%p10, %r36, 3;
	@%p10 bra 	$L__BB0_12;
	add.s32 	%r37, %r46, %r5;
	mul.wide.u32 	%rd28, %r37, 8;
	add.s64 	%rd29, %rd2, %rd28;
	ld.global.f64 	%fd113, [%rd29];
	add.s32 	%r38, %r46, %r2;
	mul.wide.s32 	%rd30, %r38, 8;
	add.s64 	%rd31, %rd1, %rd30;
	ld.global.f64 	%fd114, [%rd31];
	mul.f64 	%fd115, %fd113, %fd114;
	sub.f64 	%fd116, %fd146, %fd115;
	cvt.u64.u32 	%rd32, %r5;
	cvt.u64.u32 	%rd33, %r46;
	add.s64 	%rd34, %rd33, %rd32;
	shl.b64 	%rd35, %rd34, 3;
	add.s64 	%rd36, %rd2, %rd35;
	ld.global.f64 	%fd117, [%rd36+8];
	ld.global.f64 	%fd118, [%rd31+8];
	mul.f64 	%fd119, %fd117, %fd118;
	sub.f64 	%fd120, %fd116, %fd119;
	ld.global.f64 	%fd121, [%rd36+16];
	ld.global.f64 	%fd122, [%rd31+16];
	mul.f64 	%fd123, %fd121, %fd122;
	sub.f64 	%fd124, %fd120, %fd123;
	ld.global.f64 	%fd125, [%rd36+24];
	ld.global.f64 	%fd126, [%rd31+24];
	mul.f64 	%fd127, %fd125, %fd126;
	sub.f64 	%fd146, %fd124, %fd127;
	add.s32 	%r46, %r46, 4;
$L__BB0_12:
	setp.eq.s32 	%p11, %r16, 0;
	@%p11 bra 	$L__BB0_16;
	add.s32 	%r39, %r46, %r5;
	mul.wide.u32 	%rd37, %r39, 8;
	add.s64 	%rd38, %rd2, %rd37;
	ld.global.f64 	%fd128, [%rd38];
	add.s32 	%r40, %r46, %r2;
	mul.wide.s32 	%rd39, %r40, 8;
	add.s64 	%rd9, %rd1, %rd39;
	ld.global.f64 	%fd129, [%rd9];
	mul.f64 	%fd130, %fd128, %fd129;
	sub.f64 	%fd146, %fd146, %fd130;
	setp.eq.s32 	%p12, %r16, 1;
	@%p12 bra 	$L__BB0_16;
	cvt.u64.u32 	%rd40, %r5;
	cvt.u64.u32 	%rd41, %r46;
	add.s64 	%rd42, %rd41, %rd40;
	shl.b64 	%rd43, %rd42, 3;
	add.s64 	%rd10, %rd2, %rd43;
	ld.global.f64 	%fd131, [%rd10+8];
	ld.global.f64 	%fd132, [%rd9+8];
	mul.f64 	%fd133, %fd131, %fd132;
	sub.f64 	%fd146, %fd146, %fd133;
	setp.eq.s32 	%p13, %r16, 2;
	@%p13 bra 	$L__BB0_16;
	ld.global.f64 	%fd134, [%rd10+16];
	ld.global.f64 	%fd135, [%rd9+16];
	mul.f64 	%fd136, %fd134, %fd135;
	sub.f64 	%fd146, %fd146, %fd136;
$L__BB0_16:
	mad.lo.s32 	%r41, %r42, %r20, %r42;
	mul.wide.u32 	%rd44, %r41, 8;
	add.s64 	%rd45, %rd2, %rd44;
	ld.global.f64 	%fd137, [%rd45];
	div.rn.f64 	%fd138, %fd146, %fd137;
	mul.wide.s32 	%rd46, %r4, 8;
	add.s64 	%rd47, %rd1, %rd46;
	st.global.f64 	[%rd47], %fd138;
	add.s32 	%r42, %r42, 1;
	setp.ne.s32 	%p14, %r42, %r20;
	add.s16 	%rs8, %rs8, 1;
	add.s16 	%rs7, %rs7, 1;
	@%p14 bra 	$L__BB0_2;
$L__BB0_17:
	ret;

}


// ===== COMPILED SASS (sm_100) =====

	.target	sm_100

	.elftype	@"ET_EXEC"


//--------------------- .note.nv.tkinfo           --------------------------
	.section	.note.nv.tkinfo,"",@"SHT_NOTE"
	.sectionflags	@"SHF_NOTE_NV_TKINFO"
	.tkinfo
        /*0018*/ 	.word	0x00000002
        /*0030*/ 	.string	""
        /*0030*/ 	.string	"ptxas"
        /*0030*/ 	.string	"Cuda compilation tools, release 13.0, V13.0.88"
        /*0030*/ 	.string	"Build cuda_13.0.r13.0/compiler.36424714_0"
        /*0030*/ 	.string	"-arch sm_100 -m 64 "



//--------------------- .note.nv.cuinfo           --------------------------
	.section	.note.nv.cuinfo,"",@"SHT_NOTE"
	.sectionflags	@"SHF_NOTE_NV_CUINFO"
        /*0018*/ 	.short	0x0002
        /*001a*/ 	.short	0x0064
        /*001c*/ 	.short	0x0082
	.zero		2


//--------------------- .nv.info                  --------------------------
	.section	.nv.info,"",@"SHT_CUDA_INFO"
	.align	4


	//----- nvinfo : EIATTR_REGCOUNT
	.align		4
        /*0000*/ 	.byte	0x04, 0x2f
        /*0002*/ 	.short	(.L_1 - .L_0)
	.align		4
.L_0:
        /*0004*/ 	.word	index@(_Z16solveLowerKernelPKdS0_Pdii)
        /*0008*/ 	.word	0x0000001f


	//----- nvinfo : EIATTR_FRAME_SIZE
	.align		4
.L_1:
        /*000c*/ 	.byte	0x04, 0x11
        /*000e*/ 	.short	(.L_3 - .L_2)
	.align		4
.L_2:
        /*0010*/ 	.word	index@($__internal_0_$__cuda_sm20_div_rn_f64_full)
        /*0014*/ 	.word	0x00000000


	//----- nvinfo : EIATTR_FRAME_SIZE
	.align		4
.L_3:
        /*0018*/ 	.byte	0x04, 0x11
        /*001a*/ 	.short	(.L_5 - .L_4)
	.align		4
.L_4:
        /*001c*/ 	.word	index@(_Z16solveLowerKernelPKdS0_Pdii)
        /*0020*/ 	.word	0x00000000


	//----- nvinfo : EIATTR_MIN_STACK_SIZE
	.align		4
.L_5:
        /*0024*/ 	.byte	0x04, 0x12
        /*0026*/ 	.short	(.L_7 - .L_6)
	.align		4
.L_6:
        /*0028*/ 	.word	index@(_Z16solveLowerKernelPKdS0_Pdii)
        /*002c*/ 	.word	0x00000000
.L_7:


//--------------------- .nv.compat                --------------------------
	.section	.nv.compat,"",@"SHT_CUDA_COMPAT_INFO"
	.align	4
        /*0000*/ 	.byte	0x02, 0x09, 0x00, 0x00, 0x02, 0x02, 0x01, 0x00, 0x02, 0x05, 0x05, 0x00, 0x03, 0x07, 0x01, 0x01
        /*0010*/ 	.byte	0x02, 0x03, 0x00, 0x00, 0x02, 0x06, 0x01, 0x00, 0x04, 0x0b, 0x08, 0x00, 0x01, 0x00, 0x00, 0x00
        /*0020*/ 	.byte	0x00, 0x00, 0x00, 0x00


//--------------------- .nv.info._Z16solveLowerKernelPKdS0_Pdii --------------------------
	.section	.nv.info._Z16solveLowerKernelPKdS0_Pdii,"",@"SHT_CUDA_INFO"
	.sectionflags	@""
	.align	4


	//----- nvinfo : EIATTR_CUDA_API_VERSION
	.align		4
        /*0000*/ 	.byte	0x04, 0x37
        /*0002*/ 	.short	(.L_9 - .L_8)
.L_8:
        /*0004*/ 	.word	0x00000082


	//----- nvinfo : EIATTR_KPARAM_INFO
	.align		4
.L_9:
        /*0008*/ 	.byte	0x04, 0x17
        /*000a*/ 	.short	(.L_11 - .L_10)
.L_10:
        /*000c*/ 	.word	0x00000000
        /*0010*/ 	.short	0x0004
        /*0012*/ 	.short	0x001c
        /*0014*/ 	.byte	0x00, 0xf0, 0x11, 0x00


	//----- nvinfo : EIATTR_KPARAM_INFO
	.align		4
.L_11:
        /*0018*/ 	.byte	0x04, 0x17
        /*001a*/ 	.short	(.L_13 - .L_12)
.L_12:
        /*001c*/ 	.word	0x00000000
        /*0020*/ 	.short	0x0003
        /*0022*/ 	.short	0x0018
        /*0024*/ 	.byte	0x00, 0xf0, 0x11, 0x00


	//----- nvinfo : EIATTR_KPARAM_INFO
	.align		4
.L_13:
        /*0028*/ 	.byte	0x04, 0x17
        /*002a*/ 	.short	(.L_15 - .L_14)
.L_14:
        /*002c*/ 	.word	0x00000000
        /*0030*/ 	.short	0x0002
        /*0032*/ 	.short	0x0010
        /*0034*/ 	.byte	0x00, 0xf5, 0x21, 0x00


	//----- nvinfo : EIATTR_KPARAM_INFO
	.align		4
.L_15:
        /*0038*/ 	.byte	0x04, 0x17
        /*003a*/ 	.short	(.L_17 - .L_16)
.L_16:
        /*003c*/ 	.word	0x00000000
        /*0040*/ 	.short	0x0001
        /*0042*/ 	.short	0x0008
        /*0044*/ 	.byte	0x00, 0xf5, 0x21, 0x00


	//----- nvinfo : EIATTR_KPARAM_INFO
	.align		4
.L_17:
        /*0048*/ 	.byte	0x04, 0x17
        /*004a*/ 	.short	(.L_19 - .L_18)
.L_18:
        /*004c*/ 	.word	0x00000000
        /*0050*/ 	.short	0x0000
        /*0052*/ 	.short	0x0000
        /*0054*/ 	.byte	0x00, 0xf5, 0x21, 0x00


	//----- nvinfo : EIATTR_SPARSE_MMA_MASK
	.align		4
.L_19:
        /*0058*/ 	.byte	0x03, 0x50
        /*005a*/ 	.short	0x0000


	//----- nvinfo : EIATTR_MAXREG_COUNT
	.align		4
        /*005c*/ 	.byte	0x03, 0x1b
        /*005e*/ 	.short	0x00ff


	//----- nvinfo : EIATTR_MERCURY_ISA_VERSION
	.align		4
        /*0060*/ 	.byte	0x03, 0x5f
        /*0062*/ 	.short	0x0101


	//----- nvinfo : EIATTR_VRC_CTA_INIT_COUNT
	.align		4
        /*0064*/ 	.byte	0x02, 0x4a
	.zero		1
	.zero		1


	//----- nvinfo : EIATTR_EXIT_INSTR_OFFSETS
	.align		4
        /*0068*/ 	.byte	0x04, 0x1c
        /*006a*/ 	.short	(.L_21 - .L_20)


	//   ....[0]....
.L_20:
        /*006c*/ 	.word	0x00000080


	//   ....[1]....
        /*0070*/ 	.word	0x00000e40


	//----- nvinfo : EIATTR_CRS_STACK_SIZE
	.align		4
.L_21:
        /*0074*/ 	.byte	0x04, 0x1e
        /*0076*/ 	.short	(.L_23 - .L_22)
.L_22:
        /*0078*/ 	.word	0x00000000


	//----- nvinfo : EIATTR_CBANK_PARAM_SIZE
	.align		4
.L_23:
        /*007c*/ 	.byte	0x03, 0x19
        /*007e*/ 	.short	0x0020


	//----- nvinfo : EIATTR_PARAM_CBANK
	.align		4
        /*0080*/ 	.byte	0x04, 0x0a
        /*0082*/ 	.short	(.L_25 - .L_24)
	.align		4
.L_24:
        /*0084*/ 	.word	index@(.nv.constant0._Z16solveLowerKernelPKdS0_Pdii)
        /*0088*/ 	.short	0x0380
        /*008a*/ 	.short	0x0020


	//----- nvinfo : EIATTR_SW_WAR
	.align		4
.L_25:
        /*008c*/ 	.byte	0x04, 0x36
        /*008e*/ 	.short	(.L_27 - .L_26)
.L_26:
        /*0090*/ 	.word	0x00000008
.L_27:


//--------------------- .nv.callgraph             --------------------------
	.section	.nv.callgraph,"",@"SHT_CUDA_CALLGRAPH"
	.align	4
	.sectionentsize	8
	.align		4
        /*0000*/ 	.word	0x00000000
	.align		4
        /*0004*/ 	.word	0xffffffff
	.align		4
        /*0008*/ 	.word	0x00000000
	.align		4
        /*000c*/ 	.word	0xfffffffe
	.align		4
        /*0010*/ 	.word	0x00000000
	.align		4
        /*0014*/ 	.word	0xfffffffd
	.align		4
        /*0018*/ 	.word	0x00000000
	.align		4
        /*001c*/ 	.word	0xfffffffc


//--------------------- .text._Z16solveLowerKernelPKdS0_Pdii --------------------------
	.section	.text._Z16solveLowerKernelPKdS0_Pdii,"ax",@progbits
	.align	128
        .global         _Z16solveLowerKernelPKdS0_Pdii
        .type           _Z16solveLowerKernelPKdS0_Pdii,@function
        .size           _Z16solveLowerKernelPKdS0_Pdii,(.L_x_14 - _Z16solveLowerKernelPKdS0_Pdii)
        .other          _Z16solveLowerKernelPKdS0_Pdii,@"STO_CUDA_ENTRY STV_DEFAULT"
_Z16solveLowerKernelPKdS0_Pdii:
.text._Z16solveLowerKernelPKdS0_Pdii:
[----:B------:R-:W-:Y:S01]  /*0000*/  LDC R1, c[0x0][0x37c] ;  /* 0x0000df00ff017b82 */ /* 0x000fe20000000800 */
[----:B------:R-:W0:Y:S07]  /*0010*/  S2R R3, SR_TID.X ;  /* 0x0000000000037919 */ /* 0x000e2e0000002100 */
[----:B------:R-:W0:Y:S08]  /*0020*/  S2UR UR4, SR_CTAID.X ;  /* 0x00000000000479c3 */ /* 0x000e300000002500 */
[----:B------:R-:W0:Y:S08]  /*0030*/  LDC R0, c[0x0][0x360] ;  /* 0x0000d800ff007b82 */ /* 0x000e300000000800 */
[----:B------:R-:W1:Y:S01]  /*0040*/  LDC.64 R4, c[0x0][0x398] ;  /* 0x0000e600ff047b82 */ /* 0x000e620000000a00 */
[----:B0-----:R-:W-:Y:S01]  /*0050*/  IMAD R0, R0, UR4, R3 ;  /* 0x0000000400007c24 */ /* 0x001fe2000f8e0203 */
[----:B-1----:R-:W-:-:S04]  /*0060*/  ISETP.GE.AND P0, PT, R4, 0x1, PT ;  /* 0x000000010400780c */ /* 0x002fc80003f06270 */
[----:B------:R-:W-:-:S13]  /*0070*/  ISETP.GE.OR P0, PT, R0, R5, !P0 ;  /* 0x000000050000720c */ /* 0x000fda0004706670 */
[----:B------:R-:W-:Y:S05]  /*0080*/  @P0 EXIT ;  /* 0x000000000000094d */ /* 0x000fea0003800000 */
[----:B------:R-:W0:Y:S01]  /*0090*/  LDCU.64 UR6, c[0x0][0x380] ;  /* 0x00007000ff0677ac */ /* 0x000e220008000a00 */
[----:B------:R-:W-:Y:S01]  /*00a0*/  IMAD R0, R0, R4, RZ ;  /* 0x0000000400007224 */ /* 0x000fe200078e02ff */
[----:B------:R-:W-:Y:S01]  /*00b0*/  PRMT R2, RZ, 0x7610, R2 ;  /* 0x00007610ff027816 */ /* 0x000fe20000000002 */
[----:B------:R-:W-:Y:S01]  /*00c0*/  IMAD.MOV.U32 R3, RZ, RZ, RZ ;  /* 0x000000ffff037224 */ /* 0x000fe200078e00ff */
[----:B------:R-:W1:Y:S01]  /*00d0*/  LDCU.64 UR4, c[0x0][0x390] ;  /* 0x00007200ff0477ac */ /* 0x000e620008000a00 */
[----:B------:R-:W-:Y:S01]  /*00e0*/  PRMT R4, RZ, 0x7610, R4 ;  /* 0x00007610ff047816 */ /* 0x000fe20000000004 */
[----:B------:R-:W2:Y:S01]  /*00f0*/  LDCU.64 UR8, c[0x0][0x358] ;  /* 0x00006b00ff0877ac */ /* 0x000ea20008000a00 */
[----:B0-----:R-:W-:Y:S02]  /*0100*/  UIADD3 UR6, UP0, UPT, UR6, 0x40, URZ ;  /* 0x0000004006067890 */ /* 0x001fe4000ff1e0ff */
[----:B-1----:R-:W-:Y:S02]  /*0110*/  UIADD3 UR4, UP1, UPT, UR4, 0x40, URZ ;  /* 0x0000004004047890 */ /* 0x002fe4000ff3e0ff */
[----:B------:R-:W-:-:S02]  /*0120*/  UIADD3.X UR7, UPT, UPT, URZ, UR7, URZ, UP0, !UPT ;  /* 0x00000007ff077290 */ /* 0x000fc400087fe4ff */
[----:B--2---:R-:W-:-:S12]  /*0130*/  UIADD3.X UR5, UPT, UPT, URZ, UR5, URZ, UP1, !UPT ;  /* 0x00000005ff057290 */ /* 0x004fd80008ffe4ff */
.L_x_7:
[----:B0-----:R-:W0:Y:S01]  /*0140*/  LDC.64 R20, c[0x0][0x388] ;  /* 0x0000e200ff147b82 */ /* 0x001e220000000a00 */
[----:B------:R-:W-:-:S04]  /*0150*/  IMAD.IADD R5, R0, 0x1, R3 ;  /* 0x0000000100057824 */ /* 0x000fc800078e0203 */
[----:B0-----:R-:W-:-:S06]  /*0160*/  IMAD.WIDE R20, R5, 0x8, R20 ;  /* 0x0000000805147825 */ /* 0x001fcc00078e0214 */
[----:B------:R-:W5:Y:S01]  /*0170*/  LDG.E.64 R20, desc[UR8][R20.64] ;  /* 0x0000000814147981 */ /* 0x000f62000c1e1b00 */
[----:B------:R-:W-:-:S13]  /*0180*/  ISETP.NE.AND P0, PT, R3, RZ, PT ;  /* 0x000000ff0300720c */ /* 0x000fda0003f05270 */
[----:B------:R-:W-:Y:S05]  /*0190*/  @!P0 BRA `(.L_x_0) ;  /* 0x0000000800a08947 */ /* 0x000fea0003800000 */
[----:B------:R-:W0:Y:S01]  /*01a0*/  LDCU UR10, c[0x0][0x398] ;  /* 0x00007300ff0a77ac */ /* 0x000e220008000800 */
[C---:B------:R-:W-:Y:S01]  /*01b0*/  ISETP.GE.U32.AND P0, PT, R3.reuse, 0x10, PT ;  /* 0x000000100300780c */ /* 0x040fe20003f06070 */
[----:B------:R-:W-:Y:S01]  /*01c0*/  IMAD.MOV.U32 R27, RZ, RZ, RZ ;  /* 0x000000ffff1b7224 */ /* 0x000fe200078e00ff */
[C---:B------:R-:W-:Y:S01]  /*01d0*/  LOP3.LUT P1, RZ, R3.reuse, 0xf, RZ, 0xc0, !PT ;  /* 0x0000000f03ff7812 */ /* 0x040fe2000782c0ff */
[----:B0-----:R-:W-:-:S10]  /*01e0*/  IMAD R28, R3, UR10, RZ ;  /* 0x0000000a031c7c24 */ /* 0x001fd4000f8e02ff */
[----:B------:R-:W-:Y:S05]  /*01f0*/  @!P0 BRA `(.L_x_1) ;  /* 0x0000000400008947 */ /* 0x000fea0003800000 */
[C---:B------:R-:W-:Y:S01]  /*0200*/  LOP3.LUT R24, R3.reuse, 0xfffffff0, RZ, 0xc0, !PT ;  /* 0xfffffff003187812 */ /* 0x040fe200078ec0ff */
[----:B------:R-:W-:Y:S01]  /*0210*/  IMAD.U32 R6, RZ, RZ, UR6 ;  /* 0x00000006ff067e24 */ /* 0x000fe2000f8e00ff */
[----:B------:R-:W-:Y:S01]  /*0220*/  LOP3.LUT R27, R3, 0x7ffffff0, RZ, 0xc0, !PT ;  /* 0x7ffffff0031b7812 */ /* 0x000fe200078ec0ff */
[----:B------:R-:W-:Y:S02]  /*0230*/  IMAD.U32 R7, RZ, RZ, UR7 ;  /* 0x00000007ff077e24 */ /* 0x000fe4000f8e00ff */
[----:B------:R-:W-:Y:S02]  /*0240*/  IMAD.MOV.U32 R25, RZ, RZ, R0 ;  /* 0x000000ffff197224 */ /* 0x000fe400078e0000 */
[----:B------:R-:W-:-:S04]  /*0250*/  IMAD.WIDE.U32 R6, R28, 0x8, R6 ;  /* 0x000000081c067825 */ /* 0x000fc800078e0006 */
[----:B------:R-:W-:-:S07]  /*0260*/  IMAD.MOV R24, RZ, RZ, -R24 ;  /* 0x000000ffff187224 */ /* 0x000fce00078e0a18 */
.L_x_2:
[----:B------:R-:W-:Y:S01]  /*0270*/  IMAD.U32 R22, RZ, RZ, UR4 ;  /* 0x00000004ff167e24 */ /* 0x000fe2000f8e00ff */
[----:B------:R-:W2:Y:S01]  /*0280*/  LDG.E.64 R14, desc[UR8][R6.64+-0x40] ;  /* 0xffffc008060e7981 */ /* 0x000ea2000c1e1b00 */
[----:B------:R-:W-:-:S03]  /*0290*/  IMAD.U32 R23, RZ, RZ, UR5 ;  /* 0x00000005ff177e24 */ /* 0x000fc6000f8e00ff */
[----:B------:R-:W3:Y:S01]  /*02a0*/  LDG.E.64 R8, desc[UR8][R6.64+-0x38] ;  /* 0xffffc80806087981 */ /* 0x000ee2000c1e1b00 */
[----:B------:R-:W-:-:S05]  /*02b0*/  IMAD.WIDE R22, R25, 0x8, R22 ;  /* 0x0000000819167825 */ /* 0x000fca00078e0216 */
[----:B------:R-:W2:Y:S04]  /*02c0*/  LDG.E.64 R10, desc[UR8][R22.64+-0x40] ;  /* 0xffffc008160a7981 */ /* 0x000ea8000c1e1b00 */
[----:B------:R-:W3:Y:S04]  /*02d0*/  LDG.E.64 R12, desc[UR8][R22.64+-0x38] ;  /* 0xffffc808160c7981 */ /* 0x000ee8000c1e1b00 */
[----:B------:R-:W4:Y:S04]  /*02e0*/  LDG.E.64 R16, desc[UR8][R22.64+-0x28] ;  /* 0xffffd80816107981 */ /* 0x000f28000c1e1b00 */
[----:B------:R-:W4:Y:S01]  /*02f0*/  LDG.E.64 R18, desc[UR8][R22.64+0x20] ;  /* 0x0000200816127981 */ /* 0x000f22000c1e1b00 */
[----:B--2--5:R-:W-:-:S03]  /*0300*/  DFMA R20, -R14, R10, R20 ;  /* 0x0000000a0e14722b */ /* 0x024fc60000000114 */
[----:B------:R-:W2:Y:S04]  /*0310*/  LDG.E.64 R10, desc[UR8][R6.64+-0x30] ;  /* 0xffffd008060a7981 */ /* 0x000ea8000c1e1b00 */
[----:B------:R-:W2:Y:S01]  /*0320*/  LDG.E.64 R14, desc[UR8][R22.64+-0x30] ;  /* 0xffffd008160e7981 */ /* 0x000ea2000c1e1b00 */
[----:B---3--:R-:W-:-:S03]  /*0330*/  DFMA R12, -R8, R12, R20 ;  /* 0x0000000c080c722b */ /* 0x008fc60000000114 */
[----:B------:R-:W4:Y:S04]  /*0340*/  LDG.E.64 R8, desc[UR8][R6.64+-0x28] ;  /* 0xffffd80806087981 */ /* 0x000f28000c1e1b00 */
[----:B------:R-:W3:Y:S01]  /*0350*/  LDG.E.64 R20, desc[UR8][R22.64+0x38] ;  /* 0x0000380816147981 */ /* 0x000ee2000c1e1b00 */
[----:B--2---:R-:W-:-:S03]  /*0360*/  DFMA R14, -R10, R14, R12 ;  /* 0x0000000e0a0e722b */ /* 0x004fc6000000010c */
[----:B------:R-:W2:Y:S04]  /*0370*/  LDG.E.64 R10, desc[UR8][R6.64+-0x20] ;  /* 0xffffe008060a7981 */ /* 0x000ea8000c1e1b00 */
[----:B------:R-:W2:Y:S01]  /*0380*/  LDG.E.64 R12, desc[UR8][R22.64+-0x20] ;  /* 0xffffe008160c7981 */ /* 0x000ea2000c1e1b00 */
[----:B----4-:R-:W-:-:S03]  /*0390*/  DFMA R16, -R8, R16, R14 ;  /* 0x000000100810722b */ /* 0x010fc6000000010e */
[----:B------:R-:W4:Y:S04]  /*03a0*/  LDG.E.64 R8, desc[UR8][R6.64+-0x18] ;  /* 0xffffe80806087981 */ /* 0x000f28000c1e1b00 */
[----:B------:R-:W4:Y:S01]  /*03b0*/  LDG.E.64 R14, desc[UR8][R22.64+-0x18] ;  /* 0xffffe808160e7981 */ /* 0x000f22000c1e1b00 */
        /* <DEDUP_REMOVED lines=20> */
[----:B------:R-:W3:Y:S01]  /*0500*/  LDG.E.64 R16, desc[UR8][R6.64+0x38] ;  /* 0x0000380806107981 */ /* 0x000ee2000c1e1b00 */
[----:B----4-:R-:W-:-:S03]  /*0510*/  DFMA R14, -R8, R14, R10 ;  /* 0x0000000e080e722b */ /* 0x010fc6000000010a */
[----:B------:R-:W4:Y:S04]  /*0520*/  LDG.E.64 R10, desc[UR8][R6.64+0x28] ;  /* 0x00002808060a7981 */ /* 0x000f28000c1e1b00 */
[----:B------:R-:W4:Y:S01]  /*0530*/  LDG.E.64 R8, desc[UR8][R22.64+0x28] ;  /* 0x0000280816087981 */ /* 0x000f22000c1e1b00 */
[----:B--2---:R-:W-:-:S03]  /*0540*/  DFMA R18, -R12, R18, R14 ;  /* 0x000000120c12722b */ /* 0x004fc6000000010e */
[----:B------:R0:W2:Y:S04]  /*0550*/  LDG.E.64 R12, desc[UR8][R6.64+0x30] ;  /* 0x00003008060c7981 */ /* 0x0000a8000c1e1b00 */
[----:B------:R-:W2:Y:S01]  /*0560*/  LDG.E.64 R14, desc[UR8][R22.64+0x30] ;  /* 0x00003008160e7981 */ /* 0x000ea2000c1e1b00 */
[----:B------:R-:W-:Y:S01]  /*0570*/  VIADD R24, R24, 0x10 ;  /* 0x0000001018187836 */ /* 0x000fe20000000000 */
[----:B----4-:R-:W-:-:S04]  /*0580*/  DFMA R8, -R10, R8, R18 ;  /* 0x000000080a08722b */ /* 0x010fc80000000112 */
[----:B------:R-:W-:Y:S02]  /*0590*/  ISETP.NE.AND P0, PT, R24, RZ, PT ;  /* 0x000000ff1800720c */ /* 0x000fe40003f05270 */
[----:B0-----:R-:W-:Y:S01]  /*05a0*/  IADD3 R6, P2, PT, R6, 0x80, RZ ;  /* 0x0000008006067810 */ /* 0x001fe20007f5e0ff */
[----:B------:R-:W-:-:S04]  /*05b0*/  VIADD R25, R25, 0x10 ;  /* 0x0000001019197836 */ /* 0x000fc80000000000 */
[----:B------:R-:W-:Y:S01]  /*05c0*/  IMAD.X R7, RZ, RZ, R7, P2 ;  /* 0x000000ffff077224 */ /* 0x000fe200010e0607 */
[----:B--2---:R-:W-:-:S08]  /*05d0*/  DFMA R8, -R12, R14, R8 ;  /* 0x0000000e0c08722b */ /* 0x004fd00000000108 */
[----:B---3--:R-:W-:Y:S01]  /*05e0*/  DFMA R20, -R16, R20, R8 ;  /* 0x000000141014722b */ /* 0x008fe20000000108 */
[----:B------:R-:W-:Y:S10]  /*05f0*/  @P0 BRA `(.L_x_2) ;  /* 0xfffffffc001c0947 */ /* 0x000ff4000383ffff */
.L_x_1:
[----:B------:R-:W-:Y:S05]  /*0600*/  @!P1 BRA `(.L_x_0) ;  /* 0x0000000400849947 */ /* 0x000fea0003800000 */
[----:B------:R-:W-:-:S04]  /*0610*/  LOP3.LUT R7, R4, 0xf, RZ, 0xc0, !PT ;  /* 0x0000000f04077812 */ /* 0x000fc800078ec0ff */
[C---:B------:R-:W-:Y:S01]  /*0620*/  LOP3.LUT P1, RZ, R7.reuse, 0x7, RZ, 0xc0, !PT ;  /* 0x0000000707ff7812 */ /* 0x040fe2000782c0ff */
[----:B------:R-:W-:-:S05]  /*0630*/  VIADD R6, R7, 0xffffffff ;  /* 0xffffffff07067836 */ /* 0x000fca0000000000 */
[----:B------:R-:W-:-:S13]  /*0640*/  ISETP.GE.U32.AND P0, PT, R6, 0x7, PT ;  /* 0x000000070600780c */ /* 0x000fda0003f06070 */
[----:B------:R-:W-:Y:S05]  /*0650*/  @!P0 BRA `(.L_x_3) ;  /* 0x0000000000908947 */ /* 0x000fea0003800000 */
[----:B------:R-:W0:Y:S01]  /*0660*/  LDC.64 R22, c[0x0][0x380] ;  /* 0x0000e000ff167b82 */ /* 0x000e220000000a00 */
[--C-:B------:R-:W-:Y:S02]  /*0670*/  IMAD.IADD R7, R28, 0x1, R27.reuse ;  /* 0x000000011c077824 */ /* 0x100fe400078e021b */
[----:B------:R-:W-:-:S05]  /*0680*/  IMAD.IADD R11, R0, 0x1, R27 ;  /* 0x00000001000b7824 */ /* 0x000fca00078e021b */
[----:B------:R-:W1:Y:S01]  /*0690*/  LDC.64 R8, c[0x0][0x390] ;  /* 0x0000e400ff087b82 */ /* 0x000e620000000a00 */
[----:B0-----:R-:W-:-:S07]  /*06a0*/  IMAD.WIDE.U32 R22, R7, 0x8, R22 ;  /* 0x0000000807167825 */ /* 0x001fce00078e0016 */
[----:B------:R-:W0:Y:S01]  /*06b0*/  LDC.64 R6, c[0x0][0x380] ;  /* 0x0000e000ff067b82 */ /* 0x000e220000000a00 */
[----:B------:R-:W2:Y:S01]  /*06c0*/  LDG.E.64 R22, desc[UR8][R22.64] ;  /* 0x0000000816167981 */ /* 0x000ea2000c1e1b00 */
[----:B-1----:R-:W-:-:S05]  /*06d0*/  IMAD.WIDE R8, R11, 0x8, R8 ;  /* 0x000000080b087825 */ /* 0x002fca00078e0208 */
[----:B------:R-:W2:Y:S01]  /*06e0*/  LDG.E.64 R16, desc[UR8][R8.64] ;  /* 0x0000000808107981 */ /* 0x000ea2000c1e1b00 */
[----:B------:R-:W-:-:S03]  /*06f0*/  IADD3 R10, P0, PT, R28, R27, RZ ;  /* 0x0000001b1c0a7210 */ /* 0x000fc60007f1e0ff */
[----:B------:R-:W3:Y:S02]  /*0700*/  LDG.E.64 R14, desc[UR8][R8.64+0x8] ;  /* 0x00000808080e7981 */ /* 0x000ee4000c1e1b00 */
[----:B------:R-:W-:Y:S02]  /*0710*/  IMAD.X R11, RZ, RZ, RZ, P0 ;  /* 0x000000ffff0b7224 */ /* 0x000fe400000e06ff */
[----:B------:R-:W4:Y:S04]  /*0720*/  LDG.E.64 R18, desc[UR8][R8.64+0x10] ;  /* 0x0000100808127981 */ /* 0x000f28000c1e1b00 */
[----:B------:R-:W4:Y:S01]  /*0730*/  LDG.E.64 R24, desc[UR8][R8.64+0x38] ;  /* 0x0000380808187981 */ /* 0x000f22000c1e1b00 */
[----:B0-----:R-:W-:-:S04]  /*0740*/  LEA R6, P0, R10, R6, 0x3 ;  /* 0x000000060a067211 */ /* 0x001fc800078018ff */
[----:B------:R-:W-:-:S05]  /*0750*/  LEA.HI.X R7, R10, R7, R11, 0x3, P0 ;  /* 0x000000070a077211 */ /* 0x000fca00000f1c0b */
[----:B------:R-:W3:Y:S04]  /*0760*/  LDG.E.64 R10, desc[UR8][R6.64+0x8] ;  /* 0x00000808060a7981 */ /* 0x000ee8000c1e1b00 */
[----:B------:R-:W4:Y:S01]  /*0770*/  LDG.E.64 R12, desc[UR8][R6.64+0x10] ;  /* 0x00001008060c7981 */ /* 0x000f22000c1e1b00 */
[----:B--2--5:R-:W-:-:S03]  /*0780*/  DFMA R20, -R22, R16, R20 ;  /* 0x000000101614722b */ /* 0x024fc60000000114 */
[----:B------:R-:W2:Y:S04]  /*0790*/  LDG.E.64 R22, desc[UR8][R8.64+0x18] ;  /* 0x0000180808167981 */ /* 0x000ea8000c1e1b00 */
[----:B------:R-:W2:Y:S01]  /*07a0*/  LDG.E.64 R16, desc[UR8][R6.64+0x18] ;  /* 0x0000180806107981 */ /* 0x000ea2000c1e1b00 */
[----:B---3--:R-:W-:-:S03]  /*07b0*/  DFMA R14, -R10, R14, R20 ;  /* 0x0000000e0a0e722b */ /* 0x008fc60000000114 */
[----:B------:R-:W3:Y:S04]  /*07c0*/  LDG.E.64 R10, desc[UR8][R8.64+0x20] ;  /* 0x00002008080a7981 */ /* 0x000ee8000c1e1b00 */
[----:B------:R-:W3:Y:S01]  /*07d0*/  LDG.E.64 R20, desc[UR8][R6.64+0x20] ;  /* 0x0000200806147981 */ /* 0x000ee2000c1e1b00 */
[----:B----4-:R-:W-:-:S03]  /*07e0*/  DFMA R18, -R12, R18, R14 ;  /* 0x000000120c12722b */ /* 0x010fc6000000010e */
[----:B------:R-:W4:Y:S04]  /*07f0*/  LDG.E.64 R12, desc[UR8][R8.64+0x28] ;  /* 0x00002808080c7981 */ /* 0x000f28000c1e1b00 */
[----:B------:R-:W4:Y:S01]  /*0800*/  LDG.E.64 R14, desc[UR8][R6.64+0x28] ;  /* 0x00002808060e7981 */ /* 0x000f22000c1e1b00 */
[----:B--2---:R-:W-:-:S03]  /*0810*/  DFMA R22, -R16, R22, R18 ;  /* 0x000000161016722b */ /* 0x004fc60000000112 */
[----:B------:R-:W2:Y:S04]  /*0820*/  LDG.E.64 R16, desc[UR8][R8.64+0x30] ;  /* 0x0000300808107981 */ /* 0x000ea8000c1e1b00 */
[----:B------:R-:W2:Y:S04]  /*0830*/  LDG.E.64 R18, desc[UR8][R6.64+0x30] ;  /* 0x0000300806127981 */ /* 0x000ea8000c1e1b00 */
[----:B------:R-:W2:Y:S01]  /*0840*/  LDG.E.64 R6, desc[UR8][R6.64+0x38] ;  /* 0x0000380806067981 */ /* 0x000ea2000c1e1b00 */
[----:B---3--:R-:W-:-:S08]  /*0850*/  DFMA R10, -R20, R10, R22 ;  /* 0x0000000a140a722b */ /* 0x008fd00000000116 */
[----:B----4-:R-:W-:Y:S01]  /*0860*/  DFMA R10, -R14, R12, R10 ;  /* 0x0000000c0e0a722b */ /* 0x010fe2000000010a */
[----:B------:R-:W-:-:S07]  /*0870*/  VIADD R27, R27, 0x8 ;  /* 0x000000081b1b7836 */ /* 0x000fce0000000000 */
[----:B--2---:R-:W-:-:S08]  /*0880*/  DFMA R10, -R18, R16, R10 ;  /* 0x00000010120a722b */ /* 0x004fd0000000010a */
[----:B------:R-:W-:-:S11]  /*0890*/  DFMA R20, -R6, R24, R10 ;  /* 0x000000180614722b */ /* 0x000fd6000000010a */
.L_x_3:
[----:B------:R-:W-:Y:S05]  /*08a0*/  @!P1 BRA `(.L_x_0) ;  /* 0x0000000000dc9947 */ /* 0x000fea0003800000 */
[----:B------:R-:W-:-:S04]  /*08b0*/  LOP3.LUT R26, R2, 0xffff, RZ, 0xc0, !PT ;  /* 0x0000ffff021a7812 */ /* 0x000fc800078ec0ff */
[C---:B------:R-:W-:Y:S02]  /*08c0*/  LOP3.LUT R6, R26.reuse, 0x7, RZ, 0xc0, !PT ;  /* 0x000000071a067812 */ /* 0x040fe400078ec0ff */
[----:B------:R-:W-:-:S03]  /*08d0*/  LOP3.LUT R26, R26, 0x3, RZ, 0xc0, !PT ;  /* 0x000000031a1a7812 */ /* 0x000fc600078ec0ff */
[----:B------:R-:W-:Y:S01]  /*08e0*/  VIADD R6, R6, 0xffffffff ;  /* 0xffffffff06067836 */ /* 0x000fe20000000000 */
[----:B------:R-:W-:-:S04]  /*08f0*/  ISETP.NE.AND P1, PT, R26, RZ, PT ;  /* 0x000000ff1a00720c */ /* 0x000fc80003f25270 */
[----:B------:R-:W-:-:S13]  /*0900*/  ISETP.GE.U32.AND P0, PT, R6, 0x3, PT ;  /* 0x000000030600780c */ /* 0x000fda0003f06070 */
[----:B------:R-:W-:Y:S05]  /*0910*/  @!P0 BRA `(.L_x_4) ;  /* 0x0000000000608947 */ /* 0x000fea0003800000 */
[----:B------:R-:W0:Y:S01]  /*0920*/  LDC.64 R16, c[0x0][0x380] ;  /* 0x0000e000ff107b82 */ /* 0x000e220000000a00 */
[C-C-:B------:R-:W-:Y:S01]  /*0930*/  IMAD.IADD R9, R28.reuse, 0x1, R27.reuse ;  /* 0x000000011c097824 */ /* 0x140fe200078e021b */
[----:B------:R-:W-:Y:S01]  /*0940*/  IADD3 R8, P0, PT, R28, R27, RZ ;  /* 0x0000001b1c087210 */ /* 0x000fe20007f1e0ff */
[----:B------:R-:W-:-:S05]  /*0950*/  IMAD.IADD R11, R0, 0x1, R27 ;  /* 0x00000001000b7824 */ /* 0x000fca00078e021b */
[----:B------:R-:W1:Y:S08]  /*0960*/  LDC.64 R6, c[0x0][0x390] ;  /* 0x0000e400ff067b82 */ /* 0x000e700000000a00 */
[----:B------:R-:W2:Y:S01]  /*0970*/  LDC.64 R22, c[0x0][0x380] ;  /* 0x0000e000ff167b82 */ /* 0x000ea20000000a00 */
[----:B0-----:R-:W-:-:S04]  /*0980*/  IMAD.WIDE.U32 R16, R9, 0x8, R16 ;  /* 0x0000000809107825 */ /* 0x001fc800078e0010 */
[----:B------:R-:W-:Y:S02]  /*0990*/  IMAD.X R9, RZ, RZ, RZ, P0 ;  /* 0x000000ffff097224 */ /* 0x000fe400000e06ff */
[----:B------:R-:W3:Y:S01]  /*09a0*/  LDG.E.64 R16, desc[UR8][R16.64] ;  /* 0x0000000810107981 */ /* 0x000ee2000c1e1b00 */
[----:B-1----:R-:W-:-:S05]  /*09b0*/  IMAD.WIDE R6, R11, 0x8, R6 ;  /* 0x000000080b067825 */ /* 0x002fca00078e0206 */
[----:B------:R-:W3:Y:S01]  /*09c0*/  LDG.E.64 R18, desc[UR8][R6.64] ;  /* 0x0000000806127981 */ /* 0x000ee2000c1e1b00 */
[----:B--2---:R-:W-:-:S03]  /*09d0*/  LEA R22, P0, R8, R22, 0x3 ;  /* 0x0000001608167211 */ /* 0x004fc600078018ff */
[----:B------:R-:W2:Y:S01]  /*09e0*/  LDG.E.64 R14, desc[UR8][R6.64+0x8] ;  /* 0x00000808060e7981 */ /* 0x000ea2000c1e1b00 */
[----:B------:R-:W-:-:S03]  /*09f0*/  LEA.HI.X R23, R8, R23, R9, 0x3, P0 ;  /* 0x0000001708177211 */ /* 0x000fc600000f1c09 */
[----:B------:R-:W4:Y:S04]  /*0a00*/  LDG.E.64 R10, desc[UR8][R6.64+0x10] ;  /* 0x00001008060a7981 */ /* 0x000f28000c1e1b00 */
[----:B------:R-:W2:Y:S04]  /*0a10*/  LDG.E.64 R12, desc[UR8][R22.64+0x8] ;  /* 0x00000808160c7981 */ /* 0x000ea8000c1e1b00 */
[----:B------:R-:W4:Y:S04]  /*0a20*/  LDG.E.64 R8, desc[UR8][R22.64+0x10] ;  /* 0x0000100816087981 */ /* 0x000f28000c1e1b00 */
[----:B------:R-:W4:Y:S04]  /*0a30*/  LDG.E.64 R6, desc[UR8][R6.64+0x18] ;  /* 0x0000180806067981 */ /* 0x000f28000c1e1b00 */
[----:B------:R-:W4:Y:S01]  /*0a40*/  LDG.E.64 R24, desc[UR8][R22.64+0x18] ;  /* 0x0000180816187981 */ /* 0x000f22000c1e1b00 */
[----:B------:R-:W-:Y:S01]  /*0a50*/  VIADD R27, R27, 0x4 ;  /* 0x000000041b1b7836 */ /* 0x000fe20000000000 */
[----:B---3-5:R-:W-:-:S08]  /*0a60*/  DFMA R16, -R16, R18, R20 ;  /* 0x000000121010722b */ /* 0x028fd00000000114 */
[----:B--2---:R-:W-:-:S08]  /*0a70*/  DFMA R12, -R12, R14, R16 ;  /* 0x0000000e0c0c722b */ /* 0x004fd00000000110 */
[----:B----4-:R-:W-:-:S08]  /*0a80*/  DFMA R8, -R8, R10, R12 ;  /* 0x0000000a0808722b */ /* 0x010fd0000000010c */
[----:B------:R-:W-:-:S11]  /*0a90*/  DFMA R20, -R24, R6, R8 ;  /* 0x000000061814722b */ /* 0x000fd60000000108 */
.L_x_4:
[----:B------:R-:W-:Y:S05]  /*0aa0*/  @!P1 BRA `(.L_x_0) ;  /* 0x00000000005c9947 */ /* 0x000fea0003800000 */
[----:B------:R-:W0:Y:S01]  /*0ab0*/  LDC.64 R8, c[0x0][0x380] ;  /* 0x0000e000ff087b82 */ /* 0x000e220000000a00 */
[--C-:B------:R-:W-:Y:S02]  /*0ac0*/  IMAD.IADD R11, R28, 0x1, R27.reuse ;  /* 0x000000011c0b7824 */ /* 0x100fe400078e021b */
[----:B------:R-:W-:-:S05]  /*0ad0*/  IMAD.IADD R13, R0, 0x1, R27 ;  /* 0x00000001000d7824 */ /* 0x000fca00078e021b */
[----:B------:R-:W1:Y:S01]  /*0ae0*/  LDC.64 R6, c[0x0][0x390] ;  /* 0x0000e400ff067b82 */ /* 0x000e620000000a00 */
[----:B0-----:R-:W-:-:S06]  /*0af0*/  IMAD.WIDE.U32 R8, R11, 0x8, R8 ;  /* 0x000000080b087825 */ /* 0x001fcc00078e0008 */
[----:B------:R-:W2:Y:S01]  /*0b00*/  LDG.E.64 R8, desc[UR8][R8.64] ;  /* 0x0000000808087981 */ /* 0x000ea2000c1e1b00 */
[----:B-1----:R-:W-:-:S05]  /*0b10*/  IMAD.WIDE R6, R13, 0x8, R6 ;  /* 0x000000080d067825 */ /* 0x002fca00078e0206 */
[----:B------:R-:W2:Y:S01]  /*0b20*/  LDG.E.64 R10, desc[UR8][R6.64] ;  /* 0x00000008060a7981 */ /* 0x000ea2000c1e1b00 */
[----:B------:R-:W-:Y:S01]  /*0b30*/  ISETP.NE.AND P0, PT, R26, 0x1, PT ;  /* 0x000000011a00780c */ /* 0x000fe20003f05270 */
[----:B--2--5:R-:W-:-:S12]  /*0b40*/  DFMA R20, -R8, R10, R20 ;  /* 0x0000000a0814722b */ /* 0x024fd80000000114 */
[----:B------:R-:W-:Y:S05]  /*0b50*/  @!P0 BRA `(.L_x_0) ;  /* 0x0000000000308947 */ /* 0x000fea0003800000 */
[----:B------:R-:W0:Y:S01]  /*0b60*/  LDC.64 R8, c[0x0][0x380] ;  /* 0x0000e000ff087b82 */ /* 0x000e220000000a00 */
[----:B------:R-:W-:Y:S01]  /*0b70*/  IADD3 R27, P0, PT, R28, R27, RZ ;  /* 0x0000001b1c1b7210 */ /* 0x000fe20007f1e0ff */
[----:B------:R-:W2:Y:S04]  /*0b80*/  LDG.E.64 R12, desc[UR8][R6.64+0x8] ;  /* 0x00000808060c7981 */ /* 0x000ea8000c1e1b00 */
[----:B------:R-:W-:Y:S01]  /*0b90*/  IMAD.X R10, RZ, RZ, RZ, P0 ;  /* 0x000000ffff0a7224 */ /* 0x000fe200000e06ff */
[----:B------:R-:W-:-:S13]  /*0ba0*/  ISETP.NE.AND P0, PT, R26, 0x2, PT ;  /* 0x000000021a00780c */ /* 0x000fda0003f05270 */
[----:B------:R-:W3:Y:S01]  /*0bb0*/  @P0 LDG.E.64 R16, desc[UR8][R6.64+0x10] ;  /* 0x0000100806100981 */ /* 0x000ee2000c1e1b00 */
[----:B0-----:R-:W-:-:S04]  /*0bc0*/  LEA R8, P1, R27, R8, 0x3 ;  /* 0x000000081b087211 */ /* 0x001fc800078218ff */
[----:B------:R-:W-:-:S05]  /*0bd0*/  LEA.HI.X R9, R27, R9, R10, 0x3, P1 ;  /* 0x000000091b097211 */ /* 0x000fca00008f1c0a */
[----:B------:R-:W2:Y:S04]  /*0be0*/  LDG.E.64 R10, desc[UR8][R8.64+0x8] ;  /* 0x00000808080a7981 */ /* 0x000ea8000c1e1b00 */
[----:B------:R-:W3:Y:S01]  /*0bf0*/  @P0 LDG.E.64 R14, desc[UR8][R8.64+0x10] ;  /* 0x00001008080e0981 */ /* 0x000ee2000c1e1b00 */
[----:B--2---:R-:W-:-:S08]  /*0c00*/  DFMA R20, -R10, R12, R20 ;  /* 0x0000000c0a14722b */ /* 0x004fd00000000114 */
[----:B---3--:R-:W-:-:S11]  /*0c10*/  @P0 DFMA R20, -R14, R16, R20 ;  /* 0x000000100e14022b */ /* 0x008fd60000000114 */
.L_x_0:
[----:B------:R-:W0:Y:S08]  /*0c20*/  LDC R6, c[0x0][0x398] ;  /* 0x0000e600ff067b82 */ /* 0x000e300000000800 */
[----:B------:R-:W1:Y:S01]  /*0c30*/  LDC.64 R24, c[0x0][0x380] ;  /* 0x0000e000ff187b82 */ /* 0x000e620000000a00 */
[----:B0-----:R-:W-:-:S04]  /*0c40*/  IMAD R7, R3, R6, R3 ;  /* 0x0000000603077224 */ /* 0x001fc800078e0203 */
[----:B-1----:R-:W-:-:S06]  /*0c50*/  IMAD.WIDE.U32 R24, R7, 0x8, R24 ;  /* 0x0000000807187825 */ /* 0x002fcc00078e0018 */
[----:B------:R-:W2:Y:S01]  /*0c60*/  LDG.E.64 R24, desc[UR8][R24.64] ;  /* 0x0000000818187981 */ /* 0x000ea2000c1e1b00 */
[----:B------:R-:W-:Y:S01]  /*0c70*/  IMAD.MOV.U32 R6, RZ, RZ, 0x1 ;  /* 0x00000001ff067424 */ /* 0x000fe200078e00ff */
[----:B-----5:R-:W-:Y:S01]  /*0c80*/  FSETP.GEU.AND P1, PT, |R21|, 6.5827683646048100446e-37, PT ;  /* 0x036000001500780b */ /* 0x020fe20003f2e200 */
[----:B------:R-:W-:Y:S01]  /*0c90*/  BSSY.RECONVERGENT B0, `(.L_x_5) ;  /* 0x0000011000007945 */ /* 0x000fe20003800200 */
[----:B--2---:R-:W0:Y:S03]  /*0ca0*/  MUFU.RCP64H R7, R25 ;  /* 0x0000001900077308 */ /* 0x004e260000001800 */
[----:B0-----:R-:W-:-:S08]  /*0cb0*/  DFMA R8, -R24, R6, 1 ;  /* 0x3ff000001808742b */ /* 0x001fd00000000106 */
[----:B------:R-:W-:-:S08]  /*0cc0*/  DFMA R8, R8, R8, R8 ;  /* 0x000000080808722b */ /* 0x000fd00000000008 */
[----:B------:R-:W-:-:S08]  /*0cd0*/  DFMA R8, R6, R8, R6 ;  /* 0x000000080608722b */ /* 0x000fd00000000006 */
[----:B------:R-:W-:-:S08]  /*0ce0*/  DFMA R6, -R24, R8, 1 ;  /* 0x3ff000001806742b */ /* 0x000fd00000000108 */
[----:B------:R-:W-:-:S08]  /*0cf0*/  DFMA R6, R8, R6, R8 ;  /* 0x000000060806722b */ /* 0x000fd00000000008 */
[----:B------:R-:W-:-:S08]  /*0d00*/  DMUL R8, R6, R20 ;  /* 0x0000001406087228 */ /* 0x000fd00000000000 */
[----:B------:R-:W-:-:S08]  /*0d10*/  DFMA R10, -R24, R8, R20 ;  /* 0x00000008180a722b */ /* 0x000fd00000000114 */
[----:B------:R-:W-:-:S10]  /*0d20*/  DFMA R6, R6, R10, R8 ;  /* 0x0000000a0606722b */ /* 0x000fd40000000008 */
[----:B------:R-:W-:-:S05]  /*0d30*/  FFMA R8, RZ, R25, R7 ;  /* 0x00000019ff087223 */ /* 0x000fca0000000007 */
[----:B------:R-:W-:-:S13]  /*0d40*/  FSETP.GT.AND P0, PT, |R8|, 1.469367938527859385e-39, PT ;  /* 0x001000000800780b */ /* 0x000fda0003f04200 */
[----:B------:R-:W-:Y:S05]  /*0d50*/  @P0 BRA P1, `(.L_x_6) ;  /* 0x0000000000100947 */ /* 0x000fea0000800000 */
[----:B------:R-:W-:Y:S01]  /*0d60*/  IMAD.MOV.U32 R10, RZ, RZ, R20 ;  /* 0x000000ffff0a7224 */ /* 0x000fe200078e0014 */
[----:B------:R-:W-:Y:S01]  /*0d70*/  MOV R22, 0xda0 ;  /* 0x00000da000167802 */ /* 0x000fe20000000f00 */
[----:B------:R-:W-:-:S07]  /*0d80*/  IMAD.MOV.U32 R11, RZ, RZ, R21 ;  /* 0x000000ffff0b7224 */ /* 0x000fce00078e0015 */
[----:B------:R-:W-:Y:S05]  /*0d90*/  CALL.REL.NOINC `($__internal_0_$__cuda_sm20_div_rn_f64_full) ;  /* 0x00000000002c7944 */ /* 0x000fea0003c00000 */
.L_x_6:
[----:B------:R-:W-:Y:S05]  /*0da0*/  BSYNC.RECONVERGENT B0 ;  /* 0x0000000000007941 */ /* 0x000fea0003800200 */
.L_x_5:
[----:B------:R-:W0:Y:S01]  /*0db0*/  LDC.64 R8, c[0x0][0x390] ;  /* 0x0000e400ff087b82 */ /* 0x000e220000000a00 */
[----:B------:R-:W1:Y:S01]  /*0dc0*/  LDCU UR10, c[0x0][0x398] ;  /* 0x00007300ff0a77ac */ /* 0x000e620008000800 */
[----:B------:R-:W-:Y:S02]  /*0dd0*/  VIADD R3, R3, 0x1 ;  /* 0x0000000103037836 */ /* 0x000fe40000000000 */
[----:B------:R-:W-:Y:S02]  /*0de0*/  VIADD R4, R4, 0x1 ;  /* 0x0000000104047836 */ /* 0x000fe40000000000 */
[----:B------:R-:W-:Y:S01]  /*0df0*/  VIADD R2, R2, 0x1 ;  /* 0x0000000102027836 */ /* 0x000fe20000000000 */
[----:B-1----:R-:W-:Y:S01]  /*0e00*/  ISETP.NE.AND P0, PT, R3, UR10, PT ;  /* 0x0000000a03007c0c */ /* 0x002fe2000bf05270 */
[----:B0-----:R-:W-:-:S05]  /*0e10*/  IMAD.WIDE R8, R5, 0x8, R8 ;  /* 0x0000000805087825 */ /* 0x001fca00078e0208 */
[----:B------:R0:W-:Y:S07]  /*0e20*/  STG.E.64 desc[UR8][R8.64], R6 ;  /* 0x0000000608007986 */ /* 0x0001ee000c101b08 */
[----:B------:R-:W-:Y:S05]  /*0e30*/  @P0 BRA `(.L_x_7) ;  /* 0xfffffff000c00947 */ /* 0x000fea000383ffff */
[----:B------:R-:W-:Y:S05]  /*0e40*/  EXIT ;  /* 0x000000000000794d */ /* 0x000fea0003800000 */
        .weak           $__internal_0_$__cuda_sm20_div_rn_f64_full
        .type           $__internal_0_$__cuda_sm20_div_rn_f64_full,@function
        .size           $__internal_0_$__cuda_sm20_div_rn_f64_full,(.L_x_14 - $__internal_0_$__cuda_sm20_div_rn_f64_full)
$__internal_0_$__cuda_sm20_div_rn_f64_full:
[C---:B------:R-:W-:Y:S01]  /*0e50*/  FSETP.GEU.AND P0, PT, |R25|.reuse, 1.469367938527859385e-39, PT ;  /* 0x001000001900780b */ /* 0x040fe20003f0e200 */
[--C-:B------:R-:W-:Y:S01]  /*0e60*/  IMAD.MOV.U32 R8, RZ, RZ, R24.reuse ;  /* 0x000000ffff087224 */ /* 0x100fe200078e0018 */
[----:B------:R-:W-:Y:S01]  /*0e70*/  LOP3.LUT R6, R25, 0x800fffff, RZ, 0xc0, !PT ;  /* 0x800fffff19067812 */ /* 0x000fe200078ec0ff */
[----:B------:R-:W-:Y:S01]  /*0e80*/  IMAD.MOV.U32 R9, RZ, RZ, R25 ;  /* 0x000000ffff097224 */ /* 0x000fe200078e0019 */
[C---:B------:R-:W-:Y:S01]  /*0e90*/  FSETP.GEU.AND P2, PT, |R11|.reuse, 1.469367938527859385e-39, PT ;  /* 0x001000000b00780b */ /* 0x040fe20003f4e200 */
[----:B------:R-:W-:Y:S01]  /*0ea0*/  IMAD.MOV.U32 R14, RZ, RZ, 0x1 ;  /* 0x00000001ff0e7424 */ /* 0x000fe200078e00ff */
[----:B------:R-:W-:Y:S01]  /*0eb0*/  LOP3.LUT R7, R6, 0x3ff00000, RZ, 0xfc, !PT ;  /* 0x3ff0000006077812 */ /* 0x000fe200078efcff */
[----:B------:R-:W-:Y:S01]  /*0ec0*/  IMAD.MOV.U32 R6, RZ, RZ, R24 ;  /* 0x000000ffff067224 */ /* 0x000fe200078e0018 */
[----:B------:R-:W-:Y:S01]  /*0ed0*/  LOP3.LUT R21, R11, 0x7ff00000, RZ, 0xc0, !PT ;  /* 0x7ff000000b157812 */ /* 0x000fe200078ec0ff */
[----:B------:R-:W-:Y:S01]  /*0ee0*/  IMAD.MOV.U32 R20, RZ, RZ, 0x1ca00000 ;  /* 0x1ca00000ff147424 */ /* 0x000fe200078e00ff */
[----:B------:R-:W-:Y:S01]  /*0ef0*/  LOP3.LUT R24, R25, 0x7ff00000, RZ, 0xc0, !PT ;  /* 0x7ff0000019187812 */ /* 0x000fe200078ec0ff */
[----:B------:R-:W-:Y:S02]  /*0f00*/  BSSY.RECONVERGENT B1, `(.L_x_8) ;  /* 0x000004e000017945 */ /* 0x000fe40003800200 */
[----:B------:R-:W-:Y:S01]  /*0f10*/  @!P0 DMUL R6, R8, 8.98846567431157953865e+307 ;  /* 0x7fe0000008068828 */ /* 0x000fe20000000000 */
[----:B------:R-:W-:Y:S01]  /*0f20*/  ISETP.GE.U32.AND P1, PT, R21, R24, PT ;  /* 0x000000181500720c */ /* 0x000fe20003f26070 */
[----:B------:R-:W-:-:S02]  /*0f30*/  IMAD.MOV.U32 R23, RZ, RZ, R21 ;  /* 0x000000ffff177224 */ /* 0x000fc400078e0015 */
[----:B------:R-:W-:Y:S02]  /*0f40*/  @!P2 LOP3.LUT R16, R9, 0x7ff00000, RZ, 0xc0, !PT ;  /* 0x7ff000000910a812 */ /* 0x000fe400078ec0ff */
[----:B------:R-:W0:Y:S02]  /*0f50*/  MUFU.RCP64H R15, R7 ;  /* 0x00000007000f7308 */ /* 0x000e240000001800 */
[----:B------:R-:W-:Y:S02]  /*0f60*/  @!P2 ISETP.GE.U32.AND P3, PT, R21, R16, PT ;  /* 0x000000101500a20c */ /* 0x000fe40003f66070 */
[----:B------:R-:W-:Y:S02]  /*0f70*/  @!P0 LOP3.LUT R24, R7, 0x7ff00000, RZ, 0xc0, !PT ;  /* 0x7ff0000007188812 */ /* 0x000fe400078ec0ff */
[----:B------:R-:W-:-:S04]  /*0f80*/  @!P2 SEL R17, R20, 0x63400000, !P3 ;  /* 0x634000001411a807 */ /* 0x000fc80005800000 */
[----:B------:R-:W-:-:S04]  /*0f90*/  @!P2 LOP3.LUT R18, R17, 0x80000000, R11, 0xf8, !PT ;  /* 0x800000001112a812 */ /* 0x000fc800078ef80b */
[----:B------:R-:W-:Y:S01]  /*0fa0*/  @!P2 LOP3.LUT R19, R18, 0x100000, RZ, 0xfc, !PT ;  /* 0x001000001213a812 */ /* 0x000fe200078efcff */
[----:B------:R-:W-:Y:S01]  /*0fb0*/  @!P2 IMAD.MOV.U32 R18, RZ, RZ, RZ ;  /* 0x000000ffff12a224 */ /* 0x000fe200078e00ff */
[----:B0-----:R-:W-:-:S08]  /*0fc0*/  DFMA R12, R14, -R6, 1 ;  /* 0x3ff000000e0c742b */ /* 0x001fd00000000806 */
[----:B------:R-:W-:-:S08]  /*0fd0*/  DFMA R12, R12, R12, R12 ;  /* 0x0000000c0c0c722b */ /* 0x000fd0000000000c */
[----:B------:R-:W-:Y:S01]  /*0fe0*/  DFMA R14, R14, R12, R14 ;  /* 0x0000000c0e0e722b */ /* 0x000fe2000000000e */
[----:B------:R-:W-:Y:S01]  /*0ff0*/  SEL R13, R20, 0x63400000, !P1 ;  /* 0x63400000140d7807 */ /* 0x000fe20004800000 */
[----:B------:R-:W-:-:S03]  /*1000*/  IMAD.MOV.U32 R12, RZ, RZ, R10 ;  /* 0x000000ffff0c7224 */ /* 0x000fc600078e000a */
[----:B------:R-:W-:-:S03]  /*1010*/  LOP3.LUT R13, R13, 0x800fffff, R11, 0xf8, !PT ;  /* 0x800fffff0d0d7812 */ /* 0x000fc600078ef80b */
[----:B------:R-:W-:-:S03]  /*1020*/  DFMA R16, R14, -R6, 1 ;  /* 0x3ff000000e10742b */ /* 0x000fc60000000806 */
[----:B------:R-:W-:-:S05]  /*1030*/  @!P2 DFMA R12, R12, 2, -R18 ;  /* 0x400000000c0ca82b */ /* 0x000fca0000000812 */
[----:B------:R-:W-:-:S05]  /*1040*/  DFMA R16, R14, R16, R14 ;  /* 0x000000100e10722b */ /* 0x000fca000000000e */
[----:B------:R-:W-:-:S03]  /*1050*/  @!P2 LOP3.LUT R23, R13, 0x7ff00000, RZ, 0xc0, !PT ;  /* 0x7ff000000d17a812 */ /* 0x000fc600078ec0ff */
[----:B------:R-:W-:Y:S02]  /*1060*/  DMUL R14, R16, R12 ;  /* 0x0000000c100e7228 */ /* 0x000fe40000000000 */
[----:B------:R-:W-:-:S05]  /*1070*/  VIADD R25, R23, 0xffffffff ;  /* 0xffffffff17197836 */ /* 0x000fca0000000000 */
[----:B------:R-:W-:Y:S01]  /*1080*/  ISETP.GT.U32.AND P0, PT, R25, 0x7feffffe, PT ;  /* 0x7feffffe1900780c */ /* 0x000fe20003f04070 */
[----:B------:R-:W-:Y:S01]  /*1090*/  VIADD R25, R24, 0xffffffff ;  /* 0xffffffff18197836 */ /* 0x000fe20000000000 */
[----:B------:R-:W-:-:S04]  /*10a0*/  DFMA R18, R14, -R6, R12 ;  /* 0x800000060e12722b */ /* 0x000fc8000000000c */
[----:B------:R-:W-:-:S04]  /*10b0*/  ISETP.GT.U32.OR P0, PT, R25, 0x7feffffe, P0 ;  /* 0x7feffffe1900780c */ /* 0x000fc80000704470 */
[----:B------:R-:W-:-:S09]  /*10c0*/  DFMA R18, R16, R18, R14 ;  /* 0x000000121012722b */ /* 0x000fd2000000000e */
[----:B------:R-:W-:Y:S05]  /*10d0*/  @P0 BRA `(.L_x_9) ;  /* 0x00000000006c0947 */ /* 0x000fea0003800000 */
[----:B------:R-:W-:-:S04]  /*10e0*/  LOP3.LUT R14, R9, 0x7ff00000, RZ, 0xc0, !PT ;  /* 0x7ff00000090e7812 */ /* 0x000fc800078ec0ff */
[CC--:B------:R-:W-:Y:S02]  /*10f0*/  VIADDMNMX R10, R21.reuse, -R14.reuse, 0xb9600000, !PT ;  /* 0xb9600000150a7446 */ /* 0x0c0fe4000780090e */
[----:B------:R-:W-:Y:S02]  /*1100*/  ISETP.GE.U32.AND P0, PT, R21, R14, PT ;  /* 0x0000000e1500720c */ /* 0x000fe40003f06070 */
[----:B------:R-:W-:Y:S02]  /*1110*/  VIMNMX R10, PT, PT, R10, 0x46a00000, PT ;  /* 0x46a000000a0a7848 */ /* 0x000fe40003fe0100 */
[----:B------:R-:W-:-:S05]  /*1120*/  SEL R11, R20, 0x63400000, !P0 ;  /* 0x63400000140b7807 */ /* 0x000fca0004000000 */
[----:B------:R-:W-:Y:S02]  /*1130*/  IMAD.IADD R16, R10, 0x1, -R11 ;  /* 0x000000010a107824 */ /* 0x000fe400078e0a0b */
[----:B------:R-:W-:Y:S02]  /*1140*/  IMAD.MOV.U32 R10, RZ, RZ, RZ ;  /* 0x000000ffff0a7224 */ /* 0x000fe400078e00ff */
[----:B------:R-:W-:-:S06]  /*1150*/  VIADD R11, R16, 0x7fe00000 ;  /* 0x7fe00000100b7836 */ /* 0x000fcc0000000000 */
[----:B------:R-:W-:-:S10]  /*1160*/  DMUL R14, R18, R10 ;  /* 0x0000000a120e7228 */ /* 0x000fd40000000000 */
[----:B------:R-:W-:-:S13]  /*1170*/  FSETP.GTU.AND P0, PT, |R15|, 1.469367938527859385e-39, PT ;  /* 0x001000000f00780b */ /* 0x000fda0003f0c200 */
[----:B------:R-:W-:Y:S05]  /*1180*/  @P0 BRA `(.L_x_10) ;  /* 0x0000000000940947 */ /* 0x000fea0003800000 */
[----:B------:R-:W-:Y:S01]  /*1190*/  DFMA R6, R18, -R6, R12 ;  /* 0x800000061206722b */ /* 0x000fe2000000000c */
[----:B------:R-:W-:-:S09]  /*11a0*/  IMAD.MOV.U32 R10, RZ, RZ, RZ ;  /* 0x000000ffff0a7224 */ /* 0x000fd200078e00ff */
[C---:B------:R-:W-:Y:S02]  /*11b0*/  FSETP.NEU.AND P0, PT, R7.reuse, RZ, PT ;  /* 0x000000ff0700720b */ /* 0x040fe40003f0d000 */
[----:B------:R-:W-:-:S04]  /*11c0*/  LOP3.LUT R9, R7, 0x80000000, R9, 0x48, !PT ;  /* 0x8000000007097812 */ /* 0x000fc800078e4809 */
[----:B------:R-:W-:-:S07]  /*11d0*/  LOP3.LUT R11, R9, R11, RZ, 0xfc, !PT ;  /* 0x0000000b090b7212 */ /* 0x000fce00078efcff */
[----:B------:R-:W-:Y:S05]  /*11e0*/  @!P0 BRA `(.L_x_10) ;  /* 0x00000000007c8947 */ /* 0x000fea0003800000 */
[----:B------:R-:W-:Y:S01]  /*11f0*/  IMAD.MOV R7, RZ, RZ, -R16 ;  /* 0x000000ffff077224 */ /* 0x000fe200078e0a10 */
[----:B------:R-:W-:Y:S01]  /*1200*/  DMUL.RP R10, R18, R10 ;  /* 0x0000000a120a7228 */ /* 0x000fe20000008000 */
[----:B------:R-:W-:-:S06]  /*1210*/  IMAD.MOV.U32 R6, RZ, RZ, RZ ;  /* 0x000000ffff067224 */ /* 0x000fcc00078e00ff */
[----:B------:R-:W-:-:S03]  /*1220*/  DFMA R6, R14, -R6, R18 ;  /* 0x800000060e06722b */ /* 0x000fc60000000012 */
[----:B------:R-:W-:-:S03]  /*1230*/  LOP3.LUT R9, R11, R9, RZ, 0x3c, !PT ;  /* 0x000000090b097212 */ /* 0x000fc600078e3cff */
[----:B------:R-:W-:-:S04]  /*1240*/  IADD3 R6, PT, PT, -R16, -0x43300000, RZ ;  /* 0xbcd0000010067810 */ /* 0x000fc80007ffe1ff */
[----:B------:R-:W-:-:S04]  /*1250*/  FSETP.NEU.AND P0, PT, |R7|, R6, PT ;  /* 0x000000060700720b */ /* 0x000fc80003f0d200 */
[----:B------:R-:W-:Y:S02]  /*1260*/  FSEL R14, R10, R14, !P0 ;  /* 0x0000000e0a0e7208 */ /* 0x000fe40004000000 */
[----:B------:R-:W-:Y:S01]  /*1270*/  FSEL R15, R9, R15, !P0 ;  /* 0x0000000f090f7208 */ /* 0x000fe20004000000 */
[----:B------:R-:W-:Y:S06]  /*1280*/  BRA `(.L_x_10) ;  /* 0x0000000000547947 */ /* 0x000fec0003800000 */
.L_x_9:
[----:B------:R-:W-:-:S14]  /*1290*/  DSETP.NAN.AND P0, PT, R10, R10, PT ;  /* 0x0000000a0a00722a */ /* 0x000fdc0003f08000 */
[----:B------:R-:W-:Y:S05]  /*12a0*/  @P0 BRA `(.L_x_11) ;  /* 0x0000000000440947 */ /* 0x000fea0003800000 */
[----:B------:R-:W-:-:S14]  /*12b0*/  DSETP.NAN.AND P0, PT, R8, R8, PT ;  /* 0x000000080800722a */ /* 0x000fdc0003f08000 */
[----:B------:R-:W-:Y:S05]  /*12c0*/  @P0 BRA `(.L_x_12) ;  /* 0x0000000000300947 */ /* 0x000fea0003800000 */
[----:B------:R-:W-:Y:S01]  /*12d0*/  ISETP.NE.AND P0, PT, R23, R24, PT ;  /* 0x000000181700720c */ /* 0x000fe20003f05270 */
[----:B------:R-:W-:Y:S02]  /*12e0*/  IMAD.MOV.U32 R14, RZ, RZ, 0x0 ;  /* 0x00000000ff0e7424 */ /* 0x000fe400078e00ff */
[----:B------:R-:W-:-:S10]  /*12f0*/  IMAD.MOV.U32 R15, RZ, RZ, -0x80000 ;  /* 0xfff80000ff0f7424 */ /* 0x000fd400078e00ff */
[----:B------:R-:W-:Y:S05]  /*1300*/  @!P0 BRA `(.L_x_10) ;  /* 0x0000000000348947 */ /* 0x000fea0003800000 */
[----:B------:R-:W-:Y:S02]  /*1310*/  ISETP.NE.AND P0, PT, R23, 0x7ff00000, PT ;  /* 0x7ff000001700780c */ /* 0x000fe40003f05270 */
[----:B------:R-:W-:Y:S02]  /*1320*/  LOP3.LUT R15, R11, 0x80000000, R9, 0x48, !PT ;  /* 0x800000000b0f7812 */ /* 0x000fe400078e4809 */
[----:B------:R-:W-:-:S13]  /*1330*/  ISETP.EQ.OR P0, PT, R24, RZ, !P0 ;  /* 0x000000ff1800720c */ /* 0x000fda0004702670 */
[----:B------:R-:W-:Y:S01]  /*1340*/  @P0 LOP3.LUT R6, R15, 0x7ff00000, RZ, 0xfc, !PT ;  /* 0x7ff000000f060812 */ /* 0x000fe200078efcff */
[----:B------:R-:W-:Y:S02]  /*1350*/  @!P0 IMAD.MOV.U32 R14, RZ, RZ, RZ ;  /* 0x000000ffff0e8224 */ /* 0x000fe400078e00ff */
[----:B------:R-:W-:Y:S02]  /*1360*/  @P0 IMAD.MOV.U32 R14, RZ, RZ, RZ ;  /* 0x000000ffff0e0224 */ /* 0x000fe400078e00ff */
[----:B------:R-:W-:Y:S01]  /*1370*/  @P0 IMAD.MOV.U32 R15, RZ, RZ, R6 ;  /* 0x000000ffff0f0224 */ /* 0x000fe200078e0006 */
[----:B------:R-:W-:Y:S06]  /*1380*/  BRA `(.L_x_10) ;  /* 0x0000000000147947 */ /* 0x000fec0003800000 */
.L_x_12:
[----:B------:R-:W-:Y:S01]  /*1390*/  LOP3.LUT R15, R9, 0x80000, RZ, 0xfc, !PT ;  /* 0x00080000090f7812 */ /* 0x000fe200078efcff */
[----:B------:R-:W-:Y:S01]  /*13a0*/  IMAD.MOV.U32 R14, RZ, RZ, R8 ;  /* 0x000000ffff0e7224 */ /* 0x000fe200078e0008 */
[----:B------:R-:W-:Y:S06]  /*13b0*/  BRA `(.L_x_10) ;  /* 0x0000000000087947 */ /* 0x000fec0003800000 */
.L_x_11:
[----:B------:R-:W-:Y:S01]  /*13c0*/  LOP3.LUT R15, R11, 0x80000, RZ, 0xfc, !PT ;  /* 0x000800000b0f7812 */ /* 0x000fe200078efcff */
[----:B------:R-:W-:-:S07]  /*13d0*/  IMAD.MOV.U32 R14, RZ, RZ, R10 ;  /* 0x000000ffff0e7224 */ /* 0x000fce00078e000a */
.L_x_10:
[----:B------:R-:W-:Y:S05]  /*13e0*/  BSYNC.RECONVERGENT B1 ;  /* 0x0000000000017941 */ /* 0x000fea0003800200 */
.L_x_8:
[----:B------:R-:W-:Y:S02]  /*13f0*/  IMAD.MOV.U32 R23, RZ, RZ, 0x0 ;  /* 0x00000000ff177424 */ /* 0x000fe400078e00ff */
[----:B------:R-:W-:Y:S02]  /*1400*/  IMAD.MOV.U32 R6, RZ, RZ, R14 ;  /* 0x000000ffff067224 */ /* 0x000fe400078e000e */
[----:B------:R-:W-:Y:S01]  /*1410*/  IMAD.MOV.U32 R7, RZ, RZ, R15 ;  /* 0x000000ffff077224 */ /* 0x000fe200078e000f */
[----:B------:R-:W-:Y:S06]  /*1420*/  RET.REL.NODEC R22 `(_Z16solveLowerKernelPKdS0_Pdii) ;  /* 0xffffffe816f47950 */ /* 0x000fec0003c3ffff */
.L_x_13:
[----:B------:R-:W-:-:S00]  /*1430*/  BRA `(.L_x_13) ;  /* 0xfffffffc00fc7947 */ /* 0x000fc0000383ffff */
[----:B------:R-:W-:-:S00]  /*1440*/  NOP ;  /* 0x0000000000007918 */ /* 0x000fc00000000000 */
        /* <DEDUP_REMOVED lines=11> */
.L_x_14:


//--------------------- .nv.shared.reserved.0     --------------------------
	.section	.nv.shared.reserved.0,"aw",@nobits
	.weak		__nv_reservedSMEM_offset_0_alias
	.size		__nv_reservedSMEM_offset_0_alias, 0, 64
	.other		__nv_reservedSMEM_offset_0_alias,@"STO_CUDA_RESERVED_SHARED STV_DEFAULT"
__nv_reservedSMEM_offset_0_alias:
	.zero		0
	.zero		64


//--------------------- .nv.constant0._Z16solveLowerKernelPKdS0_Pdii --------------------------
	.section	.nv.constant0._Z16solveLowerKernelPKdS0_Pdii,"a",@progbits
	.sectionflags	@""
	.align	4
.nv.constant0._Z16solveLowerKernelPKdS0_Pdii:
	.zero		928


//--------------------- SYMBOLS --------------------------

	.type		.nv.reservedSmem.offset0,@object
	.size		.nv.reservedSmem.offset0,0x4
